//
// Generated by NVIDIA NVVM Compiler
//
// Compiler Build ID: CL-36424714
// Cuda compilation tools, release 13.0, V13.0.88
// Based on NVVM 20.0.0
//

.version 9.0
.target sm_100
.address_size 64

	// .globl	_Z4loopi
.extern .func  (.param .b32 func_retval0) vprintf
(
	.param .b64 vprintf_param_0,
	.param .b64 vprintf_param_1
)
;
.global .align 1 .b8 $str[29] = {84, 104, 105, 115, 32, 105, 115, 32, 105, 116, 101, 114, 97, 116, 105, 111, 110, 32, 110, 117, 109, 98, 101, 114, 32, 37, 100, 10};

.visible .entry _Z4loopi(
	.param .u32 _Z4loopi_param_0
)
{
	.local .align 8 .b8 	__local_depot0[8];
	.reg .b64 	%SP;
	.reg .b64 	%SPL;
	.reg .b32 	%r<4>;
	.reg .b64 	%rd<5>;

	mov.u64 	%SPL, __local_depot0;
	cvta.local.u64 	%SP, %SPL;
	add.u64 	%rd1, %SP, 0;
	add.u64 	%rd2, %SPL, 0;
	mov.u32 	%r1, %tid.x;
	st.local.u32 	[%rd2], %r1;
	mov.u64 	%rd3, $str;
	cvta.global.u64 	%rd4, %rd3;
	{ // callseq 0, 0
	.param .b64 param0;
	st.param.b64 	[param0], %rd4;
	.param .b64 param1;
	st.param.b64 	[param1], %rd1;
	.param .b32 retval0;
	call.uni (retval0), 
	vprintf, 
	(
	param0, 
	param1
	);
	ld.param.b32 	%r2, [retval0];
	} // callseq 0
	ret;

}


// ===== COMPILED SASS (sm_100) =====

	.target	sm_100

	.elftype	@"ET_EXEC"


//--------------------- .note.nv.tkinfo           --------------------------
	.section	.note.nv.tkinfo,"",@"SHT_NOTE"
	.sectionflags	@"SHF_NOTE_NV_TKINFO"
	.tkinfo
        /*0018*/ 	.word	0x00000002
        /*0030*/ 	.string	""
        /*0030*/ 	.string	"ptxas"
        /*0030*/ 	.string	"Cuda compilation tools, release 13.0, V13.0.88"
        /*0030*/ 	.string	"Build cuda_13.0.r13.0/compiler.36424714_0"
        /*0030*/ 	.string	"-arch sm_100 -m 64 "



//--------------------- .note.nv.cuinfo           --------------------------
	.section	.note.nv.cuinfo,"",@"SHT_NOTE"
	.sectionflags	@"SHF_NOTE_NV_CUINFO"
        /*0018*/ 	.short	0x0002
        /*001a*/ 	.short	0x0064
        /*001c*/ 	.short	0x0082
	.zero		2


//--------------------- .nv.info                  --------------------------
	.section	.nv.info,"",@"SHT_CUDA_INFO"
	.align	4


	//----- nvinfo : EIATTR_REGCOUNT
	.align		4
        /*0000*/ 	.byte	0x04, 0x2f
        /*0002*/ 	.short	(.L_2 - .L_1)
	.align		4
.L_1:
        /*0004*/ 	.word	index@(_Z4loopi)
        /*0008*/ 	.word	0x00000018


	//----- nvinfo : EIATTR_FRAME_SIZE
	.align		4
.L_2:
        /*000c*/ 	.byte	0x04, 0x11
        /*000e*/ 	.short	(.L_4 - .L_3)
	.align		4
.L_3:
        /*0010*/ 	.word	index@(_Z4loopi)
        /*0014*/ 	.word	0x00000008


	//----- nvinfo : EIATTR_MIN_STACK_SIZE
	.align		4
.L_4:
        /*0018*/ 	.byte	0x04, 0x12
        /*001a*/ 	.short	(.L_6 - .L_5)
	.align		4
.L_5:
        /*001c*/ 	.word	index@(_Z4loopi)
        /*0020*/ 	.word	0x00000008
.L_6:


//--------------------- .nv.compat                --------------------------
	.section	.nv.compat,"",@"SHT_CUDA_COMPAT_INFO"
	.align	4
        /*0000*/ 	.byte	0x02, 0x09, 0x00, 0x00, 0x02, 0x02, 0x01, 0x00, 0x02, 0x05, 0x05, 0x00, 0x03, 0x07, 0x01, 0x01
        /*0010*/ 	.byte	0x02, 0x03, 0x00, 0x00, 0x02, 0x06, 0x01, 0x00, 0x04, 0x0b, 0x08, 0x00, 0x09, 0x00, 0x00, 0x00
        /*0020*/ 	.byte	0x00, 0x00, 0x00, 0x00


//--------------------- .nv.info._Z4loopi         --------------------------
	.section	.nv.info._Z4loopi,"",@"SHT_CUDA_INFO"
	.sectionflags	@""
	.align	4


	//----- nvinfo : EIATTR_CUDA_API_VERSION
	.align		4
        /*0000*/ 	.byte	0x04, 0x37
        /*0002*/ 	.short	(.L_8 - .L_7)
.L_7:
        /*0004*/ 	.word	0x00000082


	//----- nvinfo : EIATTR_KPARAM_INFO
	.align		4
.L_8:
        /*0008*/ 	.byte	0x04, 0x17
        /*000a*/ 	.short	(.L_10 - .L_9)
.L_9:
        /*000c*/ 	.word	0x00000000
        /*0010*/ 	.short	0x0000
        /*0012*/ 	.short	0x0000
        /*0014*/ 	.byte	0x00, 0xf0, 0x11, 0x00


	//----- nvinfo : EIATTR_SPARSE_MMA_MASK
	.align		4
.L_10:
        /*0018*/ 	.byte	0x03, 0x50
        /*001a*/ 	.short	0x0000


	//----- nvinfo : EIATTR_MAXREG_COUNT
	.align		4
        /*001c*/ 	.byte	0x03, 0x1b
        /*001e*/ 	.short	0x00ff


	//----- nvinfo : EIATTR_EXTERNS
	.align		4
        /*0020*/ 	.byte	0x04, 0x0f
        /*0022*/ 	.short	(.L_12 - .L_11)


	//   ....[0]....
	.align		4
.L_11:
        /*0024*/ 	.word	index@(vprintf)


	//----- nvinfo : EIATTR_MERCURY_ISA_VERSION
	.align		4
.L_12:
        /*0028*/ 	.byte	0x03, 0x5f
        /*002a*/ 	.short	0x0101


	//----- nvinfo : EIATTR_VRC_CTA_INIT_COUNT
	.align		4
        /*002c*/ 	.byte	0x02, 0x4a
	.zero		1
	.zero		1


	//----- nvinfo : EIATTR_SYSCALL_OFFSETS
	.align		4
        /*0030*/ 	.byte	0x04, 0x46
        /*0032*/ 	.short	(.L_14 - .L_13)


	//   ....[0]....
.L_13:
        /*0034*/ 	.word	0x000000e0


	//----- nvinfo : EIATTR_EXIT_INSTR_OFFSETS
	.align		4
.L_14:
        /*0038*/ 	.byte	0x04, 0x1c
        /*003a*/ 	.short	(.L_16 - .L_15)


	//   ....[0]....
.L_15:
        /*003c*/ 	.word	0x000000f0


	//----- nvinfo : EIATTR_CBANK_PARAM_SIZE
	.align		4
.L_16:
        /*0040*/ 	.byte	0x03, 0x19
        /*0042*/ 	.short	0x0004


	//----- nvinfo : EIATTR_PARAM_CBANK
	.align		4
        /*0044*/ 	.byte	0x04, 0x0a
        /*0046*/ 	.short	(.L_18 - .L_17)
	.align		4
.L_17:
        /*0048*/ 	.word	index@(.nv.constant0._Z4loopi)
        /*004c*/ 	.short	0x0380
        /*004e*/ 	.short	0x0004


	//----- nvinfo : EIATTR_SW_WAR
	.align		4
.L_18:
        /*0050*/ 	.byte	0x04, 0x36
        /*0052*/ 	.short	(.L_20 - .L_19)
.L_19:
        /*0054*/ 	.word	0x00000008
.L_20:


//--------------------- .nv.callgraph             --------------------------
	.section	.nv.callgraph,"",@"SHT_CUDA_CALLGRAPH"
	.align	4
	.sectionentsize	8
	.align		4
        /*0000*/ 	.word	0x00000000
	.align		4
        /*0004*/ 	.word	0xffffffff
	.align		4
        /*0008*/ 	.word	index@(_Z4loopi)
	.align		4
        /*000c*/ 	.word	index@(vprintf)
	.align		4
        /*0010*/ 	.word	0x00000000
	.align		4
        /*0014*/ 	.word	0xfffffffe
	.align		4
        /*0018*/ 	.word	0x00000000
	.align		4
        /*001c*/ 	.word	0xfffffffd
	.align		4
        /*0020*/ 	.word	0x00000000
	.align		4
        /*0024*/ 	.word	0xfffffffc


//--------------------- .nv.constant4             --------------------------
	.section	.nv.constant4,"a",@progbits
	.align	8
	.align		8
.nv.constant4:
        /*0000*/ 	.dword	vprintf
	.align		8
        /*0008*/ 	.dword	$str


//--------------------- .text._Z4loopi            --------------------------
	.section	.text._Z4loopi,"ax",@progbits
	.align	128
        .global         _Z4loopi
        .type           _Z4loopi,@function
        .size           _Z4loopi,(.L_x_2 - _Z4loopi)
        .other          _Z4loopi,@"STO_CUDA_ENTRY STV_DEFAULT"
_Z4loopi:
.text._Z4loopi:
[----:B------:R-:W0:Y:S01]  /*0000*/  LDC R1, c[0x0][0x37c] ;  /* 0x0000df00ff017b82 */ /* 0x000e220000000800 */
[----:B------:R-:W1:Y:S01]  /*0010*/  S2R R8, SR_TID.X ;  /* 0x0000000000087919 */ /* 0x000e620000002100 */
[----:B0-----:R-:W-:Y:S01]  /*0020*/  VIADD R1, R1, 0xfffffff8 ;  /* 0xfffffff801017836 */ /* 0x001fe20000000000 */
[----:B------:R-:W-:Y:S01]  /*0030*/  MOV R0, 0x0 ;  /* 0x0000000000007802 */ /* 0x000fe20000000f00 */
[----:B------:R-:W0:Y:S04]  /*0040*/  LDCU UR4, c[0x0][0x2f8] ;  /* 0x00005f00ff0477ac */ /* 0x000e280008000800 */
[----:B------:R2:W3:Y:S01]  /*0050*/  LDC.64 R2, c[0x4][R0] ;  /* 0x0100000000027b82 */ /* 0x0004e20000000a00 */
[----:B------:R-:W4:Y:S01]  /*0060*/  LDCU.64 UR6, c[0x4][0x8] ;  /* 0x01000100ff0677ac */ /* 0x000f220008000a00 */
[----:B------:R-:W5:Y:S01]  /*0070*/  LDCU UR5, c[0x0][0x2fc] ;  /* 0x00005f80ff0577ac */ /* 0x000f620008000800 */
[----:B0-----:R-:W-:Y:S01]  /*0080*/  IADD3 R6, P0, PT, R1, UR4, RZ ;  /* 0x0000000401067c10 */ /* 0x001fe2000ff1e0ff */
[----:B----4-:R-:W-:Y:S01]  /*0090*/  IMAD.U32 R4, RZ, RZ, UR6 ;  /* 0x00000006ff047e24 */ /* 0x010fe2000f8e00ff */
[----:B------:R-:W-:-:S03]  /*00a0*/  MOV R5, UR7 ;  /* 0x0000000700057c02 */ /* 0x000fc60008000f00 */
[----:B-----5:R-:W-:Y:S01]  /*00b0*/  IMAD.X R7, RZ, RZ, UR5, P0 ;  /* 0x00000005ff077e24 */ /* 0x020fe200080e06ff */
[----:B-1----:R2:W-:Y:S07]  /*00c0*/  STL [R1], R8 ;  /* 0x0000000801007387 */ /* 0x0025ee0000100800 */
[----:B------:R-:W-:-:S07]  /*00d0*/  LEPC R20, `(.L_x_0) ;  /* 0x000000001014794e */ /* 0x000fce0000000000 */
[----:B--23--:R-:W-:Y:S05]  /*00e0*/  CALL.ABS.NOINC R2 ;  /* 0x0000000002007343 */ /* 0x00cfea0003c00000 */
.L_x_0:
[----:B------:R-:W-:Y:S05]  /*00f0*/  EXIT ;  /* 0x000000000000794d */ /* 0x000fea0003800000 */
.L_x_1:
[----:B------:R-:W-:-:S00]  /*0100*/  BRA `(.L_x_1) ;  /* 0xfffffffc00fc7947 */ /* 0x000fc0000383ffff */
[----:B------:R-:W-:-:S00]  /*0110*/  NOP ;  /* 0x0000000000007918 */ /* 0x000fc00000000000 */
        /* <DEDUP_REMOVED lines=14> */
.L_x_2:


//--------------------- .nv.global.init           --------------------------
	.section	.nv.global.init,"aw",@progbits
.nv.global.init:
	.type		$str,@object
	.size		$str,(.L_0 - $str)
$str:
        /*0000*/ 	.byte	0x54, 0x68, 0x69, 0x73, 0x20, 0x69, 0x73, 0x20, 0x69, 0x74, 0x65, 0x72, 0x61, 0x74, 0x69, 0x6f
        /*0010*/ 	.byte	0x6e, 0x20, 0x6e, 0x75, 0x6d, 0x62, 0x65, 0x72, 0x20, 0x25, 0x64, 0x0a, 0x00
.L_0:


//--------------------- .nv.shared.reserved.0     --------------------------
	.section	.nv.shared.reserved.0,"aw",@nobits
	.weak		__nv_reservedSMEM_offset_0_alias
	.size		__nv_reservedSMEM_offset_0_alias, 0, 64
	.other		__nv_reservedSMEM_offset_0_alias,@"STO_CUDA_RESERVED_SHARED STV_DEFAULT"
__nv_reservedSMEM_offset_0_alias:
	.zero		0
	.zero		64


//--------------------- .nv.constant0._Z4loopi    --------------------------
	.section	.nv.constant0._Z4loopi,"a",@progbits
	.sectionflags	@""
	.align	4
.nv.constant0._Z4loopi:
	.zero		900


//--------------------- SYMBOLS --------------------------

	.type		.nv.reservedSmem.offset0,@object
	.size		.nv.reservedSmem.offset0,0x4
	.type		vprintf,@function
